//
// Generated by NVIDIA NVVM Compiler
//
// Compiler Build ID: CL-36424714
// Cuda compilation tools, release 13.0, V13.0.88
// Based on NVVM 20.0.0
//

.version 9.0
.target sm_100
.address_size 64

	// .globl	_Z9addKerneliiPi

.visible .entry _Z9addKerneliiPi(
	.param .u32 _Z9addKerneliiPi_param_0,
	.param .u32 _Z9addKerneliiPi_param_1,
	.param .u64 .ptr .align 1 _Z9addKerneliiPi_param_2
)
{
	.reg .b32 	%r<4>;
	.reg .b64 	%rd<3>;

	ld.param.u32 	%r1, [_Z9addKerneliiPi_param_0];
	ld.param.u32 	%r2, [_Z9addKerneliiPi_param_1];
	ld.param.u64 	%rd1, [_Z9addKerneliiPi_param_2];
	cvta.to.global.u64 	%rd2, %rd1;
	add.s32 	%r3, %r2, %r1;
	st.global.u32 	[%rd2], %r3;
	ret;

}
	// .globl	_Z14multiplyKerneliiPi
.visible .entry _Z14multiplyKerneliiPi(
	.param .u32 _Z14multiplyKerneliiPi_param_0,
	.param .u32 _Z14multiplyKerneliiPi_param_1,
	.param .u64 .ptr .align 1 _Z14multiplyKerneliiPi_param_2
)
{
	.reg .b32 	%r<4>;
	.reg .b64 	%rd<3>;

	ld.param.u32 	%r1, [_Z14multiplyKerneliiPi_param_0];
	ld.param.u32 	%r2, [_Z14multiplyKerneliiPi_param_1];
	ld.param.u64 	%rd1, [_Z14multiplyKerneliiPi_param_2];
	cvta.to.global.u64 	%rd2, %rd1;
	mul.lo.s32 	%r3, %r2, %r1;
	st.global.u32 	[%rd2], %r3;
	ret;

}


// ===== COMPILED SASS (sm_100) =====

	.target	sm_100

	.elftype	@"ET_EXEC"


//--------------------- .note.nv.tkinfo           --------------------------
	.section	.note.nv.tkinfo,"",@"SHT_NOTE"
	.sectionflags	@"SHF_NOTE_NV_TKINFO"
	.tkinfo
        /*0018*/ 	.word	0x00000002
        /*0030*/ 	.string	""
        /*0030*/ 	.string	"ptxas"
        /*0030*/ 	.string	"Cuda compilation tools, release 13.0, V13.0.88"
        /*0030*/ 	.string	"Build cuda_13.0.r13.0/compiler.36424714_0"
        /*0030*/ 	.string	"-arch sm_100 -m 64 "



//--------------------- .note.nv.cuinfo           --------------------------
	.section	.note.nv.cuinfo,"",@"SHT_NOTE"
	.sectionflags	@"SHF_NOTE_NV_CUINFO"
        /*0018*/ 	.short	0x0002
        /*001a*/ 	.short	0x0064
        /*001c*/ 	.short	0x0082
	.zero		2


//--------------------- .nv.info                  --------------------------
	.section	.nv.info,"",@"SHT_CUDA_INFO"
	.align	4


	//----- nvinfo : EIATTR_REGCOUNT
	.align		4
        /*0000*/ 	.byte	0x04, 0x2f
        /*0002*/ 	.short	(.L_1 - .L_0)
	.align		4
.L_0:
        /*0004*/ 	.word	index@(_Z9addKerneliiPi)
        /*0008*/ 	.word	0x00000008


	//----- nvinfo : EIATTR_FRAME_SIZE
	.align		4
.L_1:
        /*000c*/ 	.byte	0x04, 0x11
        /*000e*/ 	.short	(.L_3 - .L_2)
	.align		4
.L_2:
        /*0010*/ 	.word	index@(_Z9addKerneliiPi)
        /*0014*/ 	.word	0x00000000


	//----- nvinfo : EIATTR_REGCOUNT
	.align		4
.L_3:
        /*0018*/ 	.byte	0x04, 0x2f
        /*001a*/ 	.short	(.L_5 - .L_4)
	.align		4
.L_4:
        /*001c*/ 	.word	index@(_Z14multiplyKerneliiPi)
        /*0020*/ 	.word	0x00000008


	//----- nvinfo : EIATTR_FRAME_SIZE
	.align		4
.L_5:
        /*0024*/ 	.byte	0x04, 0x11
        /*0026*/ 	.short	(.L_7 - .L_6)
	.align		4
.L_6:
        /*0028*/ 	.word	index@(_Z14multiplyKerneliiPi)
        /*002c*/ 	.word	0x00000000


	//----- nvinfo : EIATTR_MIN_STACK_SIZE
	.align		4
.L_7:
        /*0030*/ 	.byte	0x04, 0x12
        /*0032*/ 	.short	(.L_9 - .L_8)
	.align		4
.L_8:
        /*0034*/ 	.word	index@(_Z14multiplyKerneliiPi)
        /*0038*/ 	.word	0x00000000


	//----- nvinfo : EIATTR_MIN_STACK_SIZE
	.align		4
.L_9:
        /*003c*/ 	.byte	0x04, 0x12
        /*003e*/ 	.short	(.L_11 - .L_10)
	.align		4
.L_10:
        /*0040*/ 	.word	index@(_Z9addKerneliiPi)
        /*0044*/ 	.word	0x00000000
.L_11:


//--------------------- .nv.compat                --------------------------
	.section	.nv.compat,"",@"SHT_CUDA_COMPAT_INFO"
	.align	4
        /*0000*/ 	.byte	0x02, 0x09, 0x00, 0x00, 0x02, 0x02, 0x01, 0x00, 0x02, 0x05, 0x05, 0x00, 0x03, 0x07, 0x01, 0x01
        /*0010*/ 	.byte	0x02, 0x03, 0x00, 0x00, 0x02, 0x06, 0x01, 0x00, 0x04, 0x0b, 0x08, 0x00, 0x09, 0x00, 0x00, 0x00
        /*0020*/ 	.byte	0x00, 0x00, 0x00, 0x00


//--------------------- .nv.info._Z14multiplyKerneliiPi --------------------------
	.section	.nv.info._Z14multiplyKerneliiPi,"",@"SHT_CUDA_INFO"
	.sectionflags	@""
	.align	4


	//----- nvinfo : EIATTR_CUDA_API_VERSION
	.align		4
        /*0000*/ 	.byte	0x04, 0x37
        /*0002*/ 	.short	(.L_13 - .L_12)
.L_12:
        /*0004*/ 	.word	0x00000082


	//----- nvinfo : EIATTR_KPARAM_INFO
	.align		4
.L_13:
        /*0008*/ 	.byte	0x04, 0x17
        /*000a*/ 	.short	(.L_15 - .L_14)
.L_14:
        /*000c*/ 	.word	0x00000000
        /*0010*/ 	.short	0x0002
        /*0012*/ 	.short	0x0008
        /*0014*/ 	.byte	0x00, 0xf5, 0x21, 0x00


	//----- nvinfo : EIATTR_KPARAM_INFO
	.align		4
.L_15:
        /*0018*/ 	.byte	0x04, 0x17
        /*001a*/ 	.short	(.L_17 - .L_16)
.L_16:
        /*001c*/ 	.word	0x00000000
        /*0020*/ 	.short	0x0001
        /*0022*/ 	.short	0x0004
        /*0024*/ 	.byte	0x00, 0xf0, 0x11, 0x00


	//----- nvinfo : EIATTR_KPARAM_INFO
	.align		4
.L_17:
        /*0028*/ 	.byte	0x04, 0x17
        /*002a*/ 	.short	(.L_19 - .L_18)
.L_18:
        /*002c*/ 	.word	0x00000000
        /*0030*/ 	.short	0x0000
        /*0032*/ 	.short	0x0000
        /*0034*/ 	.byte	0x00, 0xf0, 0x11, 0x00


	//----- nvinfo : EIATTR_SPARSE_MMA_MASK
	.align		4
.L_19:
        /*0038*/ 	.byte	0x03, 0x50
        /*003a*/ 	.short	0x0000


	//----- nvinfo : EIATTR_MAXREG_COUNT
	.align		4
        /*003c*/ 	.byte	0x03, 0x1b
        /*003e*/ 	.short	0x00ff


	//----- nvinfo : EIATTR_MERCURY_ISA_VERSION
	.align		4
        /*0040*/ 	.byte	0x03, 0x5f
        /*0042*/ 	.short	0x0101


	//----- nvinfo : EIATTR_VRC_CTA_INIT_COUNT
	.align		4
        /*0044*/ 	.byte	0x02, 0x4a
	.zero		1
	.zero		1


	//----- nvinfo : EIATTR_EXIT_INSTR_OFFSETS
	.align		4
        /*0048*/ 	.byte	0x04, 0x1c
        /*004a*/ 	.short	(.L_21 - .L_20)


	//   ....[0]....
.L_20:
        /*004c*/ 	.word	0x00000060


	//----- nvinfo : EIATTR_CBANK_PARAM_SIZE
	.align		4
.L_21:
        /*0050*/ 	.byte	0x03, 0x19
        /*0052*/ 	.short	0x0010


	//----- nvinfo : EIATTR_PARAM_CBANK
	.align		4
        /*0054*/ 	.byte	0x04, 0x0a
        /*0056*/ 	.short	(.L_23 - .L_22)
	.align		4
.L_22:
        /*0058*/ 	.word	index@(.nv.constant0._Z14multiplyKerneliiPi)
        /*005c*/ 	.short	0x0380
        /*005e*/ 	.short	0x0010


	//----- nvinfo : EIATTR_SW_WAR
	.align		4
.L_23:
        /*0060*/ 	.byte	0x04, 0x36
        /*0062*/ 	.short	(.L_25 - .L_24)
.L_24:
        /*0064*/ 	.word	0x00000008
.L_25:


//--------------------- .nv.info._Z9addKerneliiPi --------------------------
	.section	.nv.info._Z9addKerneliiPi,"",@"SHT_CUDA_INFO"
	.sectionflags	@""
	.align	4


	//----- nvinfo : EIATTR_CUDA_API_VERSION
	.align		4
        /*0000*/ 	.byte	0x04, 0x37
        /*0002*/ 	.short	(.L_27 - .L_26)
.L_26:
        /*0004*/ 	.word	0x00000082


	//----- nvinfo : EIATTR_KPARAM_INFO
	.align		4
.L_27:
        /*0008*/ 	.byte	0x04, 0x17
        /*000a*/ 	.short	(.L_29 - .L_28)
.L_28:
        /*000c*/ 	.word	0x00000000
        /*0010*/ 	.short	0x0002
        /*0012*/ 	.short	0x0008
        /*0014*/ 	.byte	0x00, 0xf5, 0x21, 0x00


	//----- nvinfo : EIATTR_KPARAM_INFO
	.align		4
.L_29:
        /*0018*/ 	.byte	0x04, 0x17
        /*001a*/ 	.short	(.L_31 - .L_30)
.L_30:
        /*001c*/ 	.word	0x00000000
        /*0020*/ 	.short	0x0001
        /*0022*/ 	.short	0x0004
        /*0024*/ 	.byte	0x00, 0xf0, 0x11, 0x00


	//----- nvinfo : EIATTR_KPARAM_INFO
	.align		4
.L_31:
        /*0028*/ 	.byte	0x04, 0x17
        /*002a*/ 	.short	(.L_33 - .L_32)
.L_32:
        /*002c*/ 	.word	0x00000000
        /*0030*/ 	.short	0x0000
        /*0032*/ 	.short	0x0000
        /*0034*/ 	.byte	0x00, 0xf0, 0x11, 0x00


	//----- nvinfo : EIATTR_SPARSE_MMA_MASK
	.align		4
.L_33:
        /*0038*/ 	.byte	0x03, 0x50
        /*003a*/ 	.short	0x0000


	//----- nvinfo : EIATTR_MAXREG_COUNT
	.align		4
        /*003c*/ 	.byte	0x03, 0x1b
        /*003e*/ 	.short	0x00ff


	//----- nvinfo : EIATTR_MERCURY_ISA_VERSION
	.align		4
        /*0040*/ 	.byte	0x03, 0x5f
        /*0042*/ 	.short	0x0101


	//----- nvinfo : EIATTR_VRC_CTA_INIT_COUNT
	.align		4
        /*0044*/ 	.byte	0x02, 0x4a
	.zero		1
	.zero		1


	//----- nvinfo : EIATTR_EXIT_INSTR_OFFSETS
	.align		4
        /*0048*/ 	.byte	0x04, 0x1c
        /*004a*/ 	.short	(.L_35 - .L_34)


	//   ....[0]....
.L_34:
        /*004c*/ 	.word	0x00000060


	//----- nvinfo : EIATTR_CBANK_PARAM_SIZE
	.align		4
.L_35:
        /*0050*/ 	.byte	0x03, 0x19
        /*0052*/ 	.short	0x0010


	//----- nvinfo : EIATTR_PARAM_CBANK
	.align		4
        /*0054*/ 	.byte	0x04, 0x0a
        /*0056*/ 	.short	(.L_37 - .L_36)
	.align		4
.L_36:
        /*0058*/ 	.word	index@(.nv.constant0._Z9addKerneliiPi)
        /*005c*/ 	.short	0x0380
        /*005e*/ 	.short	0x0010


	//----- nvinfo : EIATTR_SW_WAR
	.align		4
.L_37:
        /*0060*/ 	.byte	0x04, 0x36
        /*0062*/ 	.short	(.L_39 - .L_38)
.L_38:
        /*0064*/ 	.word	0x00000008
.L_39:


//--------------------- .nv.callgraph             --------------------------
	.section	.nv.callgraph,"",@"SHT_CUDA_CALLGRAPH"
	.align	4
	.sectionentsize	8
	.align		4
        /*0000*/ 	.word	0x00000000
	.align		4
        /*0004*/ 	.word	0xffffffff
	.align		4
        /*0008*/ 	.word	0x00000000
	.align		4
        /*000c*/ 	.word	0xfffffffe
	.align		4
        /*0010*/ 	.word	0x00000000
	.align		4
        /*0014*/ 	.word	0xfffffffd
	.align		4
        /*0018*/ 	.word	0x00000000
	.align		4
        /*001c*/ 	.word	0xfffffffc


//--------------------- .text._Z14multiplyKerneliiPi --------------------------
	.section	.text._Z14multiplyKerneliiPi,"ax",@progbits
	.align	128
        .global         _Z14multiplyKerneliiPi
        .type           _Z14multiplyKerneliiPi,@function
        .size           _Z14multiplyKerneliiPi,(.L_x_2 - _Z14multiplyKerneliiPi)
        .other          _Z14multiplyKerneliiPi,@"STO_CUDA_ENTRY STV_DEFAULT"
_Z14multiplyKerneliiPi:
.text._Z14multiplyKerneliiPi:
[----:B------:R-:W-:Y:S08]  /*0000*/  LDC R1, c[0x0][0x37c] ;  /* 0x0000df00ff017b82 */ /* 0x000ff00000000800 */
[----:B------:R-:W0:Y:S01]  /*0010*/  LDC.64 R4, c[0x0][0x380] ;  /* 0x0000e000ff047b82 */ /* 0x000e220000000a00 */
[----:B------:R-:W1:Y:S07]  /*0020*/  LDCU.64 UR4, c[0x0][0x358] ;  /* 0x00006b00ff0477ac */ /* 0x000e6e0008000a00 */
[----:B------:R-:W1:Y:S01]  /*0030*/  LDC.64 R2, c[0x0][0x388] ;  /* 0x0000e200ff027b82 */ /* 0x000e620000000a00 */
[----:B0-----:R-:W-:-:S05]  /*0040*/  IMAD R5, R5, R4, RZ ;  /* 0x0000000405057224 */ /* 0x001fca00078e02ff */
[----:B-1----:R-:W-:Y:S01]  /*0050*/  STG.E desc[UR4][R2.64], R5 ;  /* 0x0000000502007986 */ /* 0x002fe2000c101904 */
[----:B------:R-:W-:Y:S05]  /*0060*/  EXIT ;  /* 0x000000000000794d */ /* 0x000fea0003800000 */
.L_x_0:
[----:B------:R-:W-:-:S00]  /*0070*/  BRA `(.L_x_0) ;  /* 0xfffffffc00fc7947 */ /* 0x000fc0000383ffff */
[----:B------:R-:W-:-:S00]  /*0080*/  NOP ;  /* 0x0000000000007918 */ /* 0x000fc00000000000 */
[----:B------:R-:W-:-:S00]  /*0090*/  NOP ;  /* 0x0000000000007918 */ /* 0x000fc00000000000 */
[----:B------:R-:W-:-:S00]  /*00a0*/  NOP ;  /* 0x0000000000007918 */ /* 0x000fc00000000000 */
[----:B------:R-:W-:-:S00]  /*00b0*/  NOP ;  /* 0x0000000000007918 */ /* 0x000fc00000000000 */
[----:B------:R-:W-:-:S00]  /*00c0*/  NOP ;  /* 0x0000000000007918 */ /* 0x000fc00000000000 */
[----:B------:R-:W-:-:S00]  /*00d0*/  NOP ;  /* 0x0000000000007918 */ /* 0x000fc00000000000 */
[----:B------:R-:W-:-:S00]  /*00e0*/  NOP ;  /* 0x0000000000007918 */ /* 0x000fc00000000000 */
[----:B------:R-:W-:-:S00]  /*00f0*/  NOP ;  /* 0x0000000000007918 */ /* 0x000fc00000000000 */
.L_x_2:


//--------------------- .text._Z9addKerneliiPi    --------------------------
	.section	.text._Z9addKerneliiPi,"ax",@progbits
	.align	128
        .global         _Z9addKerneliiPi
        .type           _Z9addKerneliiPi,@function
        .size           _Z9addKerneliiPi,(.L_x_3 - _Z9addKerneliiPi)
        .other          _Z9addKerneliiPi,@"STO_CUDA_ENTRY STV_DEFAULT"
_Z9addKerneliiPi:
.text._Z9addKerneliiPi:
[----:B------:R-:W-:Y:S08]  /*0000*/  LDC R1, c[0x0][0x37c] ;  /* 0x0000df00ff017b82 */ /* 0x000ff00000000800 */
[----:B------:R-:W0:Y:S01]  /*0010*/  LDC.64 R4, c[0x0][0x380] ;  /* 0x0000e000ff047b82 */ /* 0x000e220000000a00 */
[----:B------:R-:W1:Y:S07]  /*0020*/  LDCU.64 UR4, c[0x0][0x358] ;  /* 0x00006b00ff0477ac */ /* 0x000e6e0008000a00 */
[----:B------:R-:W1:Y:S01]  /*0030*/  LDC.64 R2, c[0x0][0x388] ;  /* 0x0000e200ff027b82 */ /* 0x000e620000000a00 */
[----:B0-----:R-:W-:-:S05]  /*0040*/  IADD3 R5, PT, PT, R5, R4, RZ ;  /* 0x0000000405057210 */ /* 0x001fca0007ffe0ff */
[----:B-1----:R-:W-:Y:S01]  /*0050*/  STG.E desc[UR4][R2.64], R5 ;  /* 0x0000000502007986 */ /* 0x002fe2000c101904 */
[----:B------:R-:W-:Y:S05]  /*0060*/  EXIT ;  /* 0x000000000000794d */ /* 0x000fea0003800000 */
.L_x_1:
        /* <DEDUP_REMOVED lines=9> */
.L_x_3:


//--------------------- .nv.shared.reserved.0     --------------------------
	.section	.nv.shared.reserved.0,"aw",@nobits
	.weak		__nv_reservedSMEM_offset_0_alias
	.size		__nv_reservedSMEM_offset_0_alias, 0, 64
	.other		__nv_reservedSMEM_offset_0_alias,@"STO_CUDA_RESERVED_SHARED STV_DEFAULT"
__nv_reservedSMEM_offset_0_alias:
	.zero		0
	.zero		64


//--------------------- .nv.constant0._Z14multiplyKerneliiPi --------------------------
	.section	.nv.constant0._Z14multiplyKerneliiPi,"a",@progbits
	.sectionflags	@""
	.align	4
.nv.constant0._Z14multiplyKerneliiPi:
	.zero		912


//--------------------- .nv.constant0._Z9addKerneliiPi --------------------------
	.section	.nv.constant0._Z9addKerneliiPi,"a",@progbits
	.sectionflags	@""
	.align	4
.nv.constant0._Z9addKerneliiPi:
	.zero		912


//--------------------- SYMBOLS --------------------------

	.type		.nv.reservedSmem.offset0,@object
	.size		.nv.reservedSmem.offset0,0x4
